	.headerflags	@"EF_CUDA_TEXMODE_UNIFIED EF_CUDA_64BIT_ADDRESS EF_CUDA_ACCELERATORS EF_CUDA_SM90 EF_CUDA_VIRTUAL_SM(EF_CUDA_SM90)"
	.elftype	@"ET_EXEC"


//--------------------- .nv.info                  --------------------------
	.section	.nv.info,"",@"SHT_CUDA_INFO"
	.align	4


	//----- nvinfo : EIATTR_REGCOUNT
	.align		4
        /*0000*/ 	.byte	0x04, 0x2f
        /*0002*/ 	.short	(.L_1 - .L_0)
	.align		4
.L_0:
        /*0004*/ 	.word	index@(triton_poi_fused__to_copy_arange_clamp_mul_sub_12)
        /*0008*/ 	.word	0x0000000a


	//----- nvinfo : EIATTR_MIN_STACK_SIZE
	.align		4
.L_1:
        /*000c*/ 	.byte	0x04, 0x12
        /*000e*/ 	.short	(.L_3 - .L_2)
	.align		4
.L_2:
        /*0010*/ 	.word	index@(triton_poi_fused__to_copy_arange_clamp_mul_sub_12)
        /*0014*/ 	.word	0x00000000


	//----- nvinfo : EIATTR_FRAME_SIZE
	.align		4
.L_3:
        /*0018*/ 	.byte	0x04, 0x11
        /*001a*/ 	.short	(.L_5 - .L_4)
	.align		4
.L_4:
        /*001c*/ 	.word	index@(triton_poi_fused__to_copy_arange_clamp_mul_sub_12)
        /*0020*/ 	.word	0x00000000


	//----- nvinfo : EIATTR_MIN_STACK_SIZE
	.align		4
.L_5:
        /*0024*/ 	.byte	0x04, 0x12
        /*0026*/ 	.short	(.L_7 - .L_6)
	.align		4
.L_6:
        /*0028*/ 	.word	index@(triton_poi_fused__to_copy_arange_clamp_mul_sub_12)
        /*002c*/ 	.word	0x00000000
.L_7:


//--------------------- .nv.info.triton_poi_fused__to_copy_arange_clamp_mul_sub_12 --------------------------
	.section	.nv.info.triton_poi_fused__to_copy_arange_clamp_mul_sub_12,"",@"SHT_CUDA_INFO"
	.sectionflags	@""
	.align	4


	//----- nvinfo : EIATTR_CUDA_API_VERSION
	.align		4
        /*0000*/ 	.byte	0x04, 0x37
        /*0002*/ 	.short	(.L_9 - .L_8)
.L_8:
        /*0004*/ 	.word	0x0000007c


	//----- nvinfo : EIATTR_KPARAM_INFO
	.align		4
.L_9:
        /*0008*/ 	.byte	0x04, 0x17
        /*000a*/ 	.short	(.L_11 - .L_10)
.L_10:
        /*000c*/ 	.word	0x00000000
        /*0010*/ 	.short	0x0001
        /*0012*/ 	.short	0x0008
        /*0014*/ 	.byte	0x00, 0xf0, 0x11, 0x00


	//----- nvinfo : EIATTR_KPARAM_INFO
	.align		4
.L_11:
        /*0018*/ 	.byte	0x04, 0x17
        /*001a*/ 	.short	(.L_13 - .L_12)
.L_12:
        /*001c*/ 	.word	0x00000000
        /*0020*/ 	.short	0x0000
        /*0022*/ 	.short	0x0000
        /*0024*/ 	.byte	0x00, 0xf4, 0x21, 0x00


	//----- nvinfo : EIATTR_SPARSE_MMA_MASK
	.align		4
.L_13:
        /*0028*/ 	.byte	0x03, 0x50
        /*002a*/ 	.short	0x0000


	//----- nvinfo : EIATTR_MAXREG_COUNT
	.align		4
        /*002c*/ 	.byte	0x03, 0x1b
        /*002e*/ 	.short	0x00ff


	//----- nvinfo : EIATTR_EXIT_INSTR_OFFSETS
	.align		4
        /*0030*/ 	.byte	0x04, 0x1c
        /*0032*/ 	.short	(.L_15 - .L_14)


	//   ....[0]....
.L_14:
        /*0034*/ 	.word	0x000000f0


	//   ....[1]....
        /*0038*/ 	.word	0x00000120


	//----- nvinfo : EIATTR_REQNTID
	.align		4
.L_15:
        /*003c*/ 	.byte	0x04, 0x10
        /*003e*/ 	.short	(.L_17 - .L_16)
.L_16:
        /*0040*/ 	.word	0x00000020
        /*0044*/ 	.word	0x00000001
        /*0048*/ 	.word	0x00000001


	//----- nvinfo : EIATTR_CBANK_PARAM_SIZE
	.align		4
.L_17:
        /*004c*/ 	.byte	0x03, 0x19
        /*004e*/ 	.short	0x000c


	//----- nvinfo : EIATTR_PARAM_CBANK
	.align		4
        /*0050*/ 	.byte	0x04, 0x0a
        /*0052*/ 	.short	(.L_19 - .L_18)
	.align		4
.L_18:
        /*0054*/ 	.word	index@(.nv.constant0.triton_poi_fused__to_copy_arange_clamp_mul_sub_12)
        /*0058*/ 	.short	0x0210
        /*005a*/ 	.short	0x000c


	//----- nvinfo : EIATTR_SW_WAR
	.align		4
.L_19:
        /*005c*/ 	.byte	0x04, 0x36
        /*005e*/ 	.short	(.L_21 - .L_20)
.L_20:
        /*0060*/ 	.word	0x00000008
.L_21:


//--------------------- .nv.callgraph             --------------------------
	.section	.nv.callgraph,"",@"SHT_CUDA_CALLGRAPH"
	.align	4
	.sectionentsize	8
	.align		4
        /*0000*/ 	.word	0x00000000
	.align		4
        /*0004*/ 	.word	0xffffffff
	.align		4
        /*0008*/ 	.word	0x00000000
	.align		4
        /*000c*/ 	.word	0xfffffffe
	.align		4
        /*0010*/ 	.word	0x00000000
	.align		4
        /*0014*/ 	.word	0xfffffffd
	.align		4
        /*0018*/ 	.word	0x00000000
	.align		4
        /*001c*/ 	.word	0xfffffffc


//--------------------- .text.triton_poi_fused__to_copy_arange_clamp_mul_sub_12 --------------------------
	.section	.text.triton_poi_fused__to_copy_arange_clamp_mul_sub_12,"ax",@progbits
	.align	128
        .global         triton_poi_fused__to_copy_arange_clamp_mul_sub_12
        .type           triton_poi_fused__to_copy_arange_clamp_mul_sub_12,@function
        .size           triton_poi_fused__to_copy_arange_clamp_mul_sub_12,(.L_x_1 - triton_poi_fused__to_copy_arange_clamp_mul_sub_12)
        .other          triton_poi_fused__to_copy_arange_clamp_mul_sub_12,@"STO_CUDA_ENTRY STV_DEFAULT"
triton_poi_fused__to_copy_arange_clamp_mul_sub_12:
.text.triton_poi_fused__to_copy_arange_clamp_mul_sub_12:
[----:B------:R-:W0:Y:S02]  /*0000*/  LDC R1, c[0x0][0x28] ;  /* 0x00000a00ff017b82 */ /* 0x000e240000000800 */
[----:B------:R-:W1:Y:S01]  /*0010*/  S2R R6, SR_TID.X ;  /* 0x0000000000067919 */ /* 0x000e620000002100 */
[----:B------:R-:W2:Y:S01]  /*0020*/  LDC.64 R2, c[0x0][0x210] ;  /* 0x00008400ff027b82 */ /* 0x000ea20000000a00 */
[----:B------:R-:W3:Y:S01]  /*0030*/  S2R R5, SR_CTAID.X ;  /* 0x0000000000057919 */ /* 0x000ee20000002500 */
[C---:B-1----:R-:W-:Y:S02]  /*0040*/  LOP3.LUT R0, R6.reuse, 0x7, RZ, 0xc0, !PT ;  /* 0x0000000706007812 */ /* 0x042fe400078ec0ff */
[----:B------:R-:W-:-:S03]  /*0050*/  LOP3.LUT P0, RZ, R6, 0x18, RZ, 0xc0, !PT ;  /* 0x0000001806ff7812 */ /* 0x000fc6000780c0ff */
[----:B---3--:R-:W-:-:S04]  /*0060*/  IMAD R5, R5, 0x8, R0 ;  /* 0x0000000805057824 */ /* 0x008fc800078e0200 */
[C---:B--2---:R-:W-:Y:S01]  /*0070*/  IMAD.WIDE R2, R5.reuse, 0x4, R2 ;  /* 0x0000000405027825 */ /* 0x044fe200078e0202 */
[----:B------:R-:W-:Y:S02]  /*0080*/  I2FP.F32.S32 R0, R5 ;  /* 0x0000000500007245 */ /* 0x000fe40000201400 */
[----:B------:R-:W-:-:S03]  /*0090*/  ISETP.LT.AND P0, PT, R5, 0x8, !P0 ;  /* 0x000000080500780c */ /* 0x000fc60004701270 */
[----:B------:R-:W-:-:S05]  /*00a0*/  FMUL R0, R0, 0.42857143282890319824 ;  /* 0x3edb6db700007820 */ /* 0x000fca0000400000 */
[----:B------:R-:W-:-:S04]  /*00b0*/  FMNMX R0, RZ, R0, !PT ;  /* 0x00000000ff007209 */ /* 0x000fc80007800000 */
[----:B------:R-:W1:Y:S02]  /*00c0*/  F2I.TRUNC.NTZ R4, R0 ;  /* 0x0000000000047305 */ /* 0x000e64000020f100 */
[----:B-1----:R-:W-:-:S05]  /*00d0*/  I2FP.F32.S32 R7, R4 ;  /* 0x0000000400077245 */ /* 0x002fca0000201400 */
[----:B------:R-:W-:Y:S01]  /*00e0*/  FADD.SAT R7, R0, -R7 ;  /* 0x8000000700077221 */ /* 0x000fe20000002000 */
[----:B------:R-:W-:Y:S06]  /*00f0*/  @!P0 EXIT ;  /* 0x000000000000894d */ /* 0x000fec0003800000 */
[----:B------:R-:W-:Y:S02]  /*0100*/  ULDC.64 UR4, c[0x0][0x208] ;  /* 0x0000820000047ab9 */ /* 0x000fe40000000a00 */
[----:B------:R-:W-:Y:S01]  /*0110*/  STG.E desc[UR4][R2.64], R7 ;  /* 0x0000000702007986 */ /* 0x000fe2000c101904 */
[----:B------:R-:W-:Y:S05]  /*0120*/  EXIT ;  /* 0x000000000000794d */ /* 0x000fea0003800000 */
.L_x_0:
[----:B------:R-:W-:-:S00]  /*0130*/  BRA `(.L_x_0) ;  /* 0xfffffffc00fc7947 */ /* 0x000fc0000383ffff */
[----:B------:R-:W-:-:S00]  /*0140*/  NOP ;  /* 0x0000000000007918 */ /* 0x000fc00000000000 */
        /* <DEDUP_REMOVED lines=11> */
.L_x_1:


//--------------------- .nv.constant0.triton_poi_fused__to_copy_arange_clamp_mul_sub_12 --------------------------
	.section	.nv.constant0.triton_poi_fused__to_copy_arange_clamp_mul_sub_12,"a",@progbits
	.sectionflags	@""
	.align	4
.nv.constant0.triton_poi_fused__to_copy_arange_clamp_mul_sub_12:
	.zero		540
